//
// Generated by NVIDIA NVVM Compiler
//
// Compiler Build ID: CL-36424714
// Cuda compilation tools, release 13.0, V13.0.88
// Based on NVVM 20.0.0
//

.version 9.0
.target sm_100
.address_size 64

	// .globl	_Z7calc_piPd

.visible .entry _Z7calc_piPd(
	.param .u64 .ptr .align 1 _Z7calc_piPd_param_0
)
{
	.reg .pred 	%p<2>;
	.reg .b32 	%r<5>;
	.reg .b64 	%rd<5>;
	.reg .b64 	%fd<8>;

	ld.param.u64 	%rd1, [_Z7calc_piPd_param_0];
	mov.u32 	%r2, %tid.x;
	mov.u32 	%r3, %ctaid.x;
	mov.u32 	%r4, %ntid.x;
	mad.lo.s32 	%r1, %r3, %r4, %r2;
	setp.gt.s32 	%p1, %r1, 999999999;
	@%p1 bra 	$L__BB0_2;
	cvta.to.global.u64 	%rd2, %rd1;
	cvt.rn.f64.s32 	%fd1, %r1;
	add.f64 	%fd2, %fd1, 0d3FE0000000000000;
	mul.f64 	%fd3, %fd2, 0d3E112E0BE826D695;
	fma.rn.f64 	%fd4, %fd3, %fd3, 0d3FF0000000000000;
	mov.f64 	%fd5, 0d4010000000000000;
	div.rn.f64 	%fd6, %fd5, %fd4;
	mul.f64 	%fd7, %fd6, 0d3E112E0BE826D695;
	mul.wide.s32 	%rd3, %r1, 8;
	add.s64 	%rd4, %rd2, %rd3;
	st.global.f64 	[%rd4], %fd7;
$L__BB0_2:
	ret;

}


// ===== COMPILED SASS (sm_100) =====

	.target	sm_100

	.elftype	@"ET_EXEC"


//--------------------- .note.nv.tkinfo           --------------------------
	.section	.note.nv.tkinfo,"",@"SHT_NOTE"
	.sectionflags	@"SHF_NOTE_NV_TKINFO"
	.tkinfo
        /*0018*/ 	.word	0x00000002
        /*0030*/ 	.string	""
        /*0030*/ 	.string	"ptxas"
        /*0030*/ 	.string	"Cuda compilation tools, release 13.0, V13.0.88"
        /*0030*/ 	.string	"Build cuda_13.0.r13.0/compiler.36424714_0"
        /*0030*/ 	.string	"-arch sm_100 -m 64 "



//--------------------- .note.nv.cuinfo           --------------------------
	.section	.note.nv.cuinfo,"",@"SHT_NOTE"
	.sectionflags	@"SHF_NOTE_NV_CUINFO"
        /*0018*/ 	.short	0x0002
        /*001a*/ 	.short	0x0064
        /*001c*/ 	.short	0x0082
	.zero		2


//--------------------- .nv.info                  --------------------------
	.section	.nv.info,"",@"SHT_CUDA_INFO"
	.align	4


	//----- nvinfo : EIATTR_REGCOUNT
	.align		4
        /*0000*/ 	.byte	0x04, 0x2f
        /*0002*/ 	.short	(.L_1 - .L_0)
	.align		4
.L_0:
        /*0004*/ 	.word	index@(_Z7calc_piPd)
        /*0008*/ 	.word	0x00000015


	//----- nvinfo : EIATTR_FRAME_SIZE
	.align		4
.L_1:
        /*000c*/ 	.byte	0x04, 0x11
        /*000e*/ 	.short	(.L_3 - .L_2)
	.align		4
.L_2:
        /*0010*/ 	.word	index@($__internal_0_$__cuda_sm20_div_rn_f64_full)
        /*0014*/ 	.word	0x00000000


	//----- nvinfo : EIATTR_FRAME_SIZE
	.align		4
.L_3:
        /*0018*/ 	.byte	0x04, 0x11
        /*001a*/ 	.short	(.L_5 - .L_4)
	.align		4
.L_4:
        /*001c*/ 	.word	index@(_Z7calc_piPd)
        /*0020*/ 	.word	0x00000000


	//----- nvinfo : EIATTR_MIN_STACK_SIZE
	.align		4
.L_5:
        /*0024*/ 	.byte	0x04, 0x12
        /*0026*/ 	.short	(.L_7 - .L_6)
	.align		4
.L_6:
        /*0028*/ 	.word	index@(_Z7calc_piPd)
        /*002c*/ 	.word	0x00000000
.L_7:


//--------------------- .nv.compat                --------------------------
	.section	.nv.compat,"",@"SHT_CUDA_COMPAT_INFO"
	.align	4
        /*0000*/ 	.byte	0x02, 0x09, 0x00, 0x00, 0x02, 0x02, 0x01, 0x00, 0x02, 0x05, 0x05, 0x00, 0x03, 0x07, 0x01, 0x01
        /*0010*/ 	.byte	0x02, 0x03, 0x00, 0x00, 0x02, 0x06, 0x01, 0x00, 0x04, 0x0b, 0x08, 0x00, 0x01, 0x00, 0x00, 0x00
        /*0020*/ 	.byte	0x00, 0x00, 0x00, 0x00


//--------------------- .nv.info._Z7calc_piPd     --------------------------
	.section	.nv.info._Z7calc_piPd,"",@"SHT_CUDA_INFO"
	.sectionflags	@""
	.align	4


	//----- nvinfo : EIATTR_CUDA_API_VERSION
	.align		4
        /*0000*/ 	.byte	0x04, 0x37
        /*0002*/ 	.short	(.L_9 - .L_8)
.L_8:
        /*0004*/ 	.word	0x00000082


	//----- nvinfo : EIATTR_KPARAM_INFO
	.align		4
.L_9:
        /*0008*/ 	.byte	0x04, 0x17
        /*000a*/ 	.short	(.L_11 - .L_10)
.L_10:
        /*000c*/ 	.word	0x00000000
        /*0010*/ 	.short	0x0000
        /*0012*/ 	.short	0x0000
        /*0014*/ 	.byte	0x00, 0xf5, 0x21, 0x00


	//----- nvinfo : EIATTR_SPARSE_MMA_MASK
	.align		4
.L_11:
        /*0018*/ 	.byte	0x03, 0x50
        /*001a*/ 	.short	0x0000


	//----- nvinfo : EIATTR_MAXREG_COUNT
	.align		4
        /*001c*/ 	.byte	0x03, 0x1b
        /*001e*/ 	.short	0x00ff


	//----- nvinfo : EIATTR_MERCURY_ISA_VERSION
	.align		4
        /*0020*/ 	.byte	0x03, 0x5f
        /*0022*/ 	.short	0x0101


	//----- nvinfo : EIATTR_VRC_CTA_INIT_COUNT
	.align		4
        /*0024*/ 	.byte	0x02, 0x4a
	.zero		1
	.zero		1


	//----- nvinfo : EIATTR_EXIT_INSTR_OFFSETS
	.align		4
        /*0028*/ 	.byte	0x04, 0x1c
        /*002a*/ 	.short	(.L_13 - .L_12)


	//   ....[0]....
.L_12:
        /*002c*/ 	.word	0x00000060


	//   ....[1]....
        /*0030*/ 	.word	0x00000250


	//----- nvinfo : EIATTR_CRS_STACK_SIZE
	.align		4
.L_13:
        /*0034*/ 	.byte	0x04, 0x1e
        /*0036*/ 	.short	(.L_15 - .L_14)
.L_14:
        /*0038*/ 	.word	0x00000000


	//----- nvinfo : EIATTR_CBANK_PARAM_SIZE
	.align		4
.L_15:
        /*003c*/ 	.byte	0x03, 0x19
        /*003e*/ 	.short	0x0008


	//----- nvinfo : EIATTR_PARAM_CBANK
	.align		4
        /*0040*/ 	.byte	0x04, 0x0a
        /*0042*/ 	.short	(.L_17 - .L_16)
	.align		4
.L_16:
        /*0044*/ 	.word	index@(.nv.constant0._Z7calc_piPd)
        /*0048*/ 	.short	0x0380
        /*004a*/ 	.short	0x0008


	//----- nvinfo : EIATTR_SW_WAR
	.align		4
.L_17:
        /*004c*/ 	.byte	0x04, 0x36
        /*004e*/ 	.short	(.L_19 - .L_18)
.L_18:
        /*0050*/ 	.word	0x00000008
.L_19:


//--------------------- .nv.callgraph             --------------------------
	.section	.nv.callgraph,"",@"SHT_CUDA_CALLGRAPH"
	.align	4
	.sectionentsize	8
	.align		4
        /*0000*/ 	.word	0x00000000
	.align		4
        /*0004*/ 	.word	0xffffffff
	.align		4
        /*0008*/ 	.word	0x00000000
	.align		4
        /*000c*/ 	.word	0xfffffffe
	.align		4
        /*0010*/ 	.word	0x00000000
	.align		4
        /*0014*/ 	.word	0xfffffffd
	.align		4
        /*0018*/ 	.word	0x00000000
	.align		4
        /*001c*/ 	.word	0xfffffffc


//--------------------- .text._Z7calc_piPd        --------------------------
	.section	.text._Z7calc_piPd,"ax",@progbits
	.align	128
        .global         _Z7calc_piPd
        .type           _Z7calc_piPd,@function
        .size           _Z7calc_piPd,(.L_x_7 - _Z7calc_piPd)
        .other          _Z7calc_piPd,@"STO_CUDA_ENTRY STV_DEFAULT"
_Z7calc_piPd:
.text._Z7calc_piPd:
[----:B------:R-:W-:Y:S01]  /*0000*/  LDC R1, c[0x0][0x37c] ;  /* 0x0000df00ff017b82 */ /* 0x000fe20000000800 */
[----:B------:R-:W0:Y:S07]  /*0010*/  S2R R0, SR_TID.X ;  /* 0x0000000000007919 */ /* 0x000e2e0000002100 */
[----:B------:R-:W0:Y:S08]  /*0020*/  S2UR UR4, SR_CTAID.X ;  /* 0x00000000000479c3 */ /* 0x000e300000002500 */
[----:B------:R-:W0:Y:S02]  /*0030*/  LDC R3, c[0x0][0x360] ;  /* 0x0000d800ff037b82 */ /* 0x000e240000000800 */
[----:B0-----:R-:W-:-:S05]  /*0040*/  IMAD R0, R3, UR4, R0 ;  /* 0x0000000403007c24 */ /* 0x001fca000f8e0200 */
[----:B------:R-:W-:-:S13]  /*0050*/  ISETP.GT.AND P0, PT, R0, 0x3b9ac9ff, PT ;  /* 0x3b9ac9ff0000780c */ /* 0x000fda0003f04270 */
[----:B------:R-:W-:Y:S05]  /*0060*/  @P0 EXIT ;  /* 0x000000000000094d */ /* 0x000fea0003800000 */
[----:B------:R-:W0:Y:S01]  /*0070*/  I2F.F64 R2, R0 ;  /* 0x0000000000027312 */ /* 0x000e220000201c00 */
[----:B------:R-:W-:Y:S01]  /*0080*/  UMOV UR4, 0xe826d695 ;  /* 0xe826d69500047882 */ /* 0x000fe20000000000 */
[----:B------:R-:W-:Y:S01]  /*0090*/  UMOV UR5, 0x3e112e0b ;  /* 0x3e112e0b00057882 */ /* 0x000fe20000000000 */
[----:B------:R-:W-:Y:S01]  /*00a0*/  BSSY.RECONVERGENT B0, `(.L_x_0) ;  /* 0x0000014000007945 */ /* 0x000fe20003800200 */
[----:B0-----:R-:W-:-:S08]  /*00b0*/  DADD R2, R2, 0.5 ;  /* 0x3fe0000002027429 */ /* 0x001fd00000000000 */
[----:B------:R-:W-:Y:S01]  /*00c0*/  DMUL R2, R2, UR4 ;  /* 0x0000000402027c28 */ /* 0x000fe20008000000 */
[----:B------:R-:W0:Y:S07]  /*00d0*/  LDCU.64 UR4, c[0x0][0x358] ;  /* 0x00006b00ff0477ac */ /* 0x000e2e0008000a00 */
[----:B------:R-:W-:Y:S01]  /*00e0*/  DFMA R4, R2, R2, 1 ;  /* 0x3ff000000204742b */ /* 0x000fe20000000002 */
[----:B------:R-:W-:-:S05]  /*00f0*/  IMAD.MOV.U32 R2, RZ, RZ, 0x1 ;  /* 0x00000001ff027424 */ /* 0x000fca00078e00ff */
[----:B------:R-:W1:Y:S02]  /*0100*/  MUFU.RCP64H R3, R5 ;  /* 0x0000000500037308 */ /* 0x000e640000001800 */
[----:B-1----:R-:W-:-:S08]  /*0110*/  DFMA R6, -R4, R2, 1 ;  /* 0x3ff000000406742b */ /* 0x002fd00000000102 */
[----:B------:R-:W-:-:S08]  /*0120*/  DFMA R6, R6, R6, R6 ;  /* 0x000000060606722b */ /* 0x000fd00000000006 */
[----:B------:R-:W-:-:S08]  /*0130*/  DFMA R6, R2, R6, R2 ;  /* 0x000000060206722b */ /* 0x000fd00000000002 */
[----:B------:R-:W-:-:S08]  /*0140*/  DFMA R2, -R4, R6, 1 ;  /* 0x3ff000000402742b */ /* 0x000fd00000000106 */
[----:B------:R-:W-:-:S08]  /*0150*/  DFMA R2, R6, R2, R6 ;  /* 0x000000020602722b */ /* 0x000fd00000000006 */
[----:B------:R-:W-:-:S08]  /*0160*/  DMUL R6, R2, 4 ;  /* 0x4010000002067828 */ /* 0x000fd00000000000 */
[----:B------:R-:W-:-:S08]  /*0170*/  DFMA R8, -R4, R6, 4 ;  /* 0x401000000408742b */ /* 0x000fd00000000106 */
[----:B------:R-:W-:-:S10]  /*0180*/  DFMA R2, R2, R8, R6 ;  /* 0x000000080202722b */ /* 0x000fd40000000006 */
[----:B------:R-:W-:-:S05]  /*0190*/  FFMA R6, RZ, R5, R3 ;  /* 0x00000005ff067223 */ /* 0x000fca0000000003 */
[----:B------:R-:W-:-:S13]  /*01a0*/  FSETP.GT.AND P0, PT, |R6|, 1.469367938527859385e-39, PT ;  /* 0x001000000600780b */ /* 0x000fda0003f04200 */
[----:B0-----:R-:W-:Y:S05]  /*01b0*/  @P0 BRA `(.L_x_1) ;  /* 0x0000000000080947 */ /* 0x001fea0003800000 */
[----:B------:R-:W-:-:S07]  /*01c0*/  MOV R6, 0x1e0 ;  /* 0x000001e000067802 */ /* 0x000fce0000000f00 */
[----:B------:R-:W-:Y:S05]  /*01d0*/  CALL.REL.NOINC `($__internal_0_$__cuda_sm20_div_rn_f64_full) ;  /* 0x0000000000207944 */ /* 0x000fea0003c00000 */
.L_x_1:
[----:B------:R-:W-:Y:S05]  /*01e0*/  BSYNC.RECONVERGENT B0 ;  /* 0x0000000000007941 */ /* 0x000fea0003800200 */
.L_x_0:
[----:B------:R-:W0:Y:S01]  /*01f0*/  LDC.64 R4, c[0x0][0x380] ;  /* 0x0000e000ff047b82 */ /* 0x000e220000000a00 */
[----:B------:R-:W-:Y:S01]  /*0200*/  UMOV UR6, 0xe826d695 ;  /* 0xe826d69500067882 */ /* 0x000fe20000000000 */
[----:B------:R-:W-:Y:S02]  /*0210*/  UMOV UR7, 0x3e112e0b ;  /* 0x3e112e0b00077882 */ /* 0x000fe40000000000 */
[----:B------:R-:W-:Y:S01]  /*0220*/  DMUL R2, R2, UR6 ;  /* 0x0000000602027c28 */ /* 0x000fe20008000000 */
[----:B0-----:R-:W-:-:S06]  /*0230*/  IMAD.WIDE R4, R0, 0x8, R4 ;  /* 0x0000000800047825 */ /* 0x001fcc00078e0204 */
[----:B------:R-:W-:Y:S01]  /*0240*/  STG.E.64 desc[UR4][R4.64], R2 ;  /* 0x0000000204007986 */ /* 0x000fe2000c101b04 */
[----:B------:R-:W-:Y:S05]  /*0250*/  EXIT ;  /* 0x000000000000794d */ /* 0x000fea0003800000 */
        .weak           $__internal_0_$__cuda_sm20_div_rn_f64_full
        .type           $__internal_0_$__cuda_sm20_div_rn_f64_full,@function
        .size           $__internal_0_$__cuda_sm20_div_rn_f64_full,(.L_x_7 - $__internal_0_$__cuda_sm20_div_rn_f64_full)
$__internal_0_$__cuda_sm20_div_rn_f64_full:
[C---:B------:R-:W-:Y:S01]  /*0260*/  FSETP.GEU.AND P0, PT, |R5|.reuse, 1.469367938527859385e-39, PT ;  /* 0x001000000500780b */ /* 0x040fe20003f0e200 */
[----:B------:R-:W-:Y:S01]  /*0270*/  IMAD.MOV.U32 R8, RZ, RZ, 0x1 ;  /* 0x00000001ff087424 */ /* 0x000fe200078e00ff */
[C---:B------:R-:W-:Y:S01]  /*0280*/  LOP3.LUT R2, R5.reuse, 0x800fffff, RZ, 0xc0, !PT ;  /* 0x800fffff05027812 */ /* 0x040fe200078ec0ff */
[----:B------:R-:W-:Y:S01]  /*0290*/  IMAD.MOV.U32 R17, RZ, RZ, 0x40100000 ;  /* 0x40100000ff117424 */ /* 0x000fe200078e00ff */
[----:B------:R-:W-:Y:S01]  /*02a0*/  LOP3.LUT R14, R5, 0x7ff00000, RZ, 0xc0, !PT ;  /* 0x7ff00000050e7812 */ /* 0x000fe200078ec0ff */
[----:B------:R-:W-:Y:S01]  /*02b0*/  IMAD.MOV.U32 R7, RZ, RZ, 0x1ca00000 ;  /* 0x1ca00000ff077424 */ /* 0x000fe200078e00ff */
[----:B------:R-:W-:Y:S01]  /*02c0*/  LOP3.LUT R3, R2, 0x3ff00000, RZ, 0xfc, !PT ;  /* 0x3ff0000002037812 */ /* 0x000fe200078efcff */
[----:B------:R-:W-:Y:S01]  /*02d0*/  IMAD.MOV.U32 R2, RZ, RZ, R4 ;  /* 0x000000ffff027224 */ /* 0x000fe200078e0004 */
[----:B------:R-:W-:Y:S01]  /*02e0*/  ISETP.LE.U32.AND P1, PT, R14, 0x40100000, PT ;  /* 0x401000000e00780c */ /* 0x000fe20003f23070 */
[----:B------:R-:W-:Y:S01]  /*02f0*/  IMAD.MOV.U32 R16, RZ, RZ, R14 ;  /* 0x000000ffff107224 */ /* 0x000fe200078e000e */
[----:B------:R-:W-:Y:S01]  /*0300*/  BSSY.RECONVERGENT B1, `(.L_x_2) ;  /* 0x0000041000017945 */ /* 0x000fe20003800200 */
[----:B------:R-:W-:-:S02]  /*0310*/  VIADD R18, R17, 0xffffffff ;  /* 0xffffffff11127836 */ /* 0x000fc40000000000 */
[----:B------:R-:W-:-:S06]  /*0320*/  @!P0 DMUL R2, R4, 8.98846567431157953865e+307 ;  /* 0x7fe0000004028828 */ /* 0x000fcc0000000000 */
[----:B------:R-:W0:Y:S04]  /*0330*/  MUFU.RCP64H R9, R3 ;  /* 0x0000000300097308 */ /* 0x000e280000001800 */
[----:B------:R-:W-:Y:S02]  /*0340*/  @!P0 LOP3.LUT R16, R3, 0x7ff00000, RZ, 0xc0, !PT ;  /* 0x7ff0000003108812 */ /* 0x000fe400078ec0ff */
[----:B------:R-:W-:-:S03]  /*0350*/  ISETP.GT.U32.AND P0, PT, R18, 0x7feffffe, PT ;  /* 0x7feffffe1200780c */ /* 0x000fc60003f04070 */
[----:B------:R-:W-:-:S05]  /*0360*/  VIADD R18, R16, 0xffffffff ;  /* 0xffffffff10127836 */ /* 0x000fca0000000000 */
[----:B------:R-:W-:Y:S01]  /*0370*/  ISETP.GT.U32.OR P0, PT, R18, 0x7feffffe, P0 ;  /* 0x7feffffe1200780c */ /* 0x000fe20000704470 */
[----:B0-----:R-:W-:-:S08]  /*0380*/  DFMA R10, R8, -R2, 1 ;  /* 0x3ff00000080a742b */ /* 0x001fd00000000802 */
[----:B------:R-:W-:-:S08]  /*0390*/  DFMA R10, R10, R10, R10 ;  /* 0x0000000a0a0a722b */ /* 0x000fd0000000000a */
[----:B------:R-:W-:-:S08]  /*03a0*/  DFMA R10, R8, R10, R8 ;  /* 0x0000000a080a722b */ /* 0x000fd00000000008 */
[----:B------:R-:W-:-:S08]  /*03b0*/  DFMA R8, R10, -R2, 1 ;  /* 0x3ff000000a08742b */ /* 0x000fd00000000802 */
[----:B------:R-:W-:Y:S01]  /*03c0*/  DFMA R10, R10, R8, R10 ;  /* 0x000000080a0a722b */ /* 0x000fe2000000000a */
[----:B------:R-:W-:Y:S01]  /*03d0*/  SEL R9, R7, 0x63400000, !P1 ;  /* 0x6340000007097807 */ /* 0x000fe20004800000 */
[----:B------:R-:W-:-:S06]  /*03e0*/  IMAD.MOV.U32 R8, RZ, RZ, RZ ;  /* 0x000000ffff087224 */ /* 0x000fcc00078e00ff */
[----:B------:R-:W-:-:S08]  /*03f0*/  DMUL R12, R10, R8 ;  /* 0x000000080a0c7228 */ /* 0x000fd00000000000 */
[----:B------:R-:W-:-:S08]  /*0400*/  DFMA R14, R12, -R2, R8 ;  /* 0x800000020c0e722b */ /* 0x000fd00000000008 */
[----:B------:R-:W-:Y:S01]  /*0410*/  DFMA R10, R10, R14, R12 ;  /* 0x0000000e0a0a722b */ /* 0x000fe2000000000c */
[----:B------:R-:W-:Y:S10]  /*0420*/  @P0 BRA `(.L_x_3) ;  /* 0x0000000000740947 */ /* 0x000ff40003800000 */
[----:B------:R-:W-:Y:S01]  /*0430*/  LOP3.LUT R14, R5, 0x7ff00000, RZ, 0xc0, !PT ;  /* 0x7ff00000050e7812 */ /* 0x000fe200078ec0ff */
[----:B------:R-:W-:-:S03]  /*0440*/  IMAD.MOV.U32 R12, RZ, RZ, 0x40100000 ;  /* 0x40100000ff0c7424 */ /* 0x000fc600078e00ff */
[----:B------:R-:W-:Y:S01]  /*0450*/  ISETP.LE.U32.AND P0, PT, R14, 0x40100000, PT ;  /* 0x401000000e00780c */ /* 0x000fe20003f03070 */
[----:B------:R-:W-:Y:S02]  /*0460*/  IMAD.MOV R13, RZ, RZ, -R14 ;  /* 0x000000ffff0d7224 */ /* 0x000fe400078e0a0e */
[----:B------:R-:W-:Y:S01]  /*0470*/  IMAD.MOV.U32 R14, RZ, RZ, RZ ;  /* 0x000000ffff0e7224 */ /* 0x000fe200078e00ff */
[----:B------:R-:W-:Y:S02]  /*0480*/  SEL R7, R7, 0x63400000, !P0 ;  /* 0x6340000007077807 */ /* 0x000fe40004000000 */
[----:B------:R-:W-:-:S04]  /*0490*/  VIADDMNMX R12, R13, R12, 0xb9600000, !PT ;  /* 0xb96000000d0c7446 */ /* 0x000fc8000780010c */
[----:B------:R-:W-:-:S05]  /*04a0*/  VIMNMX R12, PT, PT, R12, 0x46a00000, PT ;  /* 0x46a000000c0c7848 */ /* 0x000fca0003fe0100 */
[----:B------:R-:W-:-:S04]  /*04b0*/  IMAD.IADD R7, R12, 0x1, -R7 ;  /* 0x000000010c077824 */ /* 0x000fc800078e0a07 */
[----:B------:R-:W-:-:S06]  /*04c0*/  VIADD R15, R7, 0x7fe00000 ;  /* 0x7fe00000070f7836 */ /* 0x000fcc0000000000 */
[----:B------:R-:W-:-:S10]  /*04d0*/  DMUL R12, R10, R14 ;  /* 0x0000000e0a0c7228 */ /* 0x000fd40000000000 */
[----:B------:R-:W-:-:S13]  /*04e0*/  FSETP.GTU.AND P0, PT, |R13|, 1.469367938527859385e-39, PT ;  /* 0x001000000d00780b */ /* 0x000fda0003f0c200 */
[----:B------:R-:W-:Y:S05]  /*04f0*/  @P0 BRA `(.L_x_4) ;  /* 0x0000000000840947 */ /* 0x000fea0003800000 */
[----:B------:R-:W-:Y:S01]  /*0500*/  DFMA R2, R10, -R2, R8 ;  /* 0x800000020a02722b */ /* 0x000fe20000000008 */
[----:B------:R-:W-:-:S09]  /*0510*/  IMAD.MOV.U32 R14, RZ, RZ, RZ ;  /* 0x000000ffff0e7224 */ /* 0x000fd200078e00ff */
[C---:B------:R-:W-:Y:S02]  /*0520*/  FSETP.NEU.AND P0, PT, R3.reuse, RZ, PT ;  /* 0x000000ff0300720b */ /* 0x040fe40003f0d000 */
[----:B------:R-:W-:-:S04]  /*0530*/  LOP3.LUT R5, R3, 0x80000000, R5, 0x48, !PT ;  /* 0x8000000003057812 */ /* 0x000fc800078e4805 */
[----:B------:R-:W-:-:S07]  /*0540*/  LOP3.LUT R15, R5, R15, RZ, 0xfc, !PT ;  /* 0x0000000f050f7212 */ /* 0x000fce00078efcff */
[----:B------:R-:W-:Y:S05]  /*0550*/  @!P0 BRA `(.L_x_4) ;  /* 0x00000000006c8947 */ /* 0x000fea0003800000 */
[----:B------:R-:W-:Y:S01]  /*0560*/  IMAD.MOV R3, RZ, RZ, -R7 ;  /* 0x000000ffff037224 */ /* 0x000fe200078e0a07 */
[----:B------:R-:W-:Y:S01]  /*0570*/  IADD3 R7, PT, PT, -R7, -0x43300000, RZ ;  /* 0xbcd0000007077810 */ /* 0x000fe20007ffe1ff */
[----:B------:R-:W-:-:S06]  /*0580*/  IMAD.MOV.U32 R2, RZ, RZ, RZ ;  /* 0x000000ffff027224 */ /* 0x000fcc00078e00ff */
[----:B------:R-:W-:Y:S02]  /*0590*/  DFMA R2, R12, -R2, R10 ;  /* 0x800000020c02722b */ /* 0x000fe4000000000a */
[----:B------:R-:W-:-:S08]  /*05a0*/  DMUL.RP R10, R10, R14 ;  /* 0x0000000e0a0a7228 */ /* 0x000fd00000008000 */
[----:B------:R-:W-:Y:S02]  /*05b0*/  FSETP.NEU.AND P0, PT, |R3|, R7, PT ;  /* 0x000000070300720b */ /* 0x000fe40003f0d200 */
[----:B------:R-:W-:Y:S02]  /*05c0*/  LOP3.LUT R5, R11, R5, RZ, 0x3c, !PT ;  /* 0x000000050b057212 */ /* 0x000fe400078e3cff */
[----:B------:R-:W-:Y:S02]  /*05d0*/  FSEL R12, R10, R12, !P0 ;  /* 0x0000000c0a0c7208 */ /* 0x000fe40004000000 */
[----:B------:R-:W-:Y:S01]  /*05e0*/  FSEL R13, R5, R13, !P0 ;  /* 0x0000000d050d7208 */ /* 0x000fe20004000000 */
[----:B------:R-:W-:Y:S06]  /*05f0*/  BRA `(.L_x_4) ;  /* 0x0000000000447947 */ /* 0x000fec0003800000 */
.L_x_3:
[----:B------:R-:W-:-:S14]  /*0600*/  DSETP.NAN.AND P0, PT, R4, R4, PT ;  /* 0x000000040400722a */ /* 0x000fdc0003f08000 */
[----:B------:R-:W-:Y:S05]  /*0610*/  @P0 BRA `(.L_x_5) ;  /* 0x0000000000340947 */ /* 0x000fea0003800000 */
[----:B------:R-:W-:Y:S01]  /*0620*/  ISETP.NE.AND P0, PT, R17, R16, PT ;  /* 0x000000101100720c */ /* 0x000fe20003f05270 */
[----:B------:R-:W-:Y:S02]  /*0630*/  IMAD.MOV.U32 R12, RZ, RZ, 0x0 ;  /* 0x00000000ff0c7424 */ /* 0x000fe400078e00ff */
[----:B------:R-:W-:-:S10]  /*0640*/  IMAD.MOV.U32 R13, RZ, RZ, -0x80000 ;  /* 0xfff80000ff0d7424 */ /* 0x000fd400078e00ff */
[----:B------:R-:W-:Y:S05]  /*0650*/  @!P0 BRA `(.L_x_4) ;  /* 0x00000000002c8947 */ /* 0x000fea0003800000 */
[----:B------:R-:W-:Y:S02]  /*0660*/  ISETP.NE.AND P0, PT, R17, 0x7ff00000, PT ;  /* 0x7ff000001100780c */ /* 0x000fe40003f05270 */
[----:B------:R-:W-:Y:S02]  /*0670*/  LOP3.LUT R4, R5, 0x40100000, RZ, 0x3c, !PT ;  /* 0x4010000005047812 */ /* 0x000fe400078e3cff */
[----:B------:R-:W-:Y:S02]  /*0680*/  ISETP.EQ.OR P0, PT, R16, RZ, !P0 ;  /* 0x000000ff1000720c */ /* 0x000fe40004702670 */
[----:B------:R-:W-:-:S11]  /*0690*/  LOP3.LUT R13, R4, 0x80000000, RZ, 0xc0, !PT ;  /* 0x80000000040d7812 */ /* 0x000fd600078ec0ff */
[----:B------:R-:W-:Y:S01]  /*06a0*/  @P0 LOP3.LUT R2, R13, 0x7ff00000, RZ, 0xfc, !PT ;  /* 0x7ff000000d020812 */ /* 0x000fe200078efcff */
[----:B------:R-:W-:Y:S02]  /*06b0*/  @!P0 IMAD.MOV.U32 R12, RZ, RZ, RZ ;  /* 0x000000ffff0c8224 */ /* 0x000fe400078e00ff */
[----:B------:R-:W-:Y:S02]  /*06c0*/  @P0 IMAD.MOV.U32 R12, RZ, RZ, RZ ;  /* 0x000000ffff0c0224 */ /* 0x000fe400078e00ff */
[----:B------:R-:W-:Y:S01]  /*06d0*/  @P0 IMAD.MOV.U32 R13, RZ, RZ, R2 ;  /* 0x000000ffff0d0224 */ /* 0x000fe200078e0002 */
[----:B------:R-:W-:Y:S06]  /*06e0*/  BRA `(.L_x_4) ;  /* 0x0000000000087947 */ /* 0x000fec0003800000 */
.L_x_5:
[----:B------:R-:W-:Y:S01]  /*06f0*/  LOP3.LUT R13, R5, 0x80000, RZ, 0xfc, !PT ;  /* 0x00080000050d7812 */ /* 0x000fe200078efcff */
[----:B------:R-:W-:-:S07]  /*0700*/  IMAD.MOV.U32 R12, RZ, RZ, R4 ;  /* 0x000000ffff0c7224 */ /* 0x000fce00078e0004 */
.L_x_4:
[----:B------:R-:W-:Y:S05]  /*0710*/  BSYNC.RECONVERGENT B1 ;  /* 0x0000000000017941 */ /* 0x000fea0003800200 */
.L_x_2:
[----:B------:R-:W-:Y:S02]  /*0720*/  IMAD.MOV.U32 R7, RZ, RZ, 0x0 ;  /* 0x00000000ff077424 */ /* 0x000fe400078e00ff */
[----:B------:R-:W-:Y:S02]  /*0730*/  IMAD.MOV.U32 R2, RZ, RZ, R12 ;  /* 0x000000ffff027224 */ /* 0x000fe400078e000c */
[----:B------:R-:W-:Y:S01]  /*0740*/  IMAD.MOV.U32 R3, RZ, RZ, R13 ;  /* 0x000000ffff037224 */ /* 0x000fe200078e000d */
[----:B------:R-:W-:Y:S06]  /*0750*/  RET.REL.NODEC R6 `(_Z7calc_piPd) ;  /* 0xfffffff806287950 */ /* 0x000fec0003c3ffff */
.L_x_6:
[----:B------:R-:W-:-:S00]  /*0760*/  BRA `(.L_x_6) ;  /* 0xfffffffc00fc7947 */ /* 0x000fc0000383ffff */
[----:B------:R-:W-:-:S00]  /*0770*/  NOP ;  /* 0x0000000000007918 */ /* 0x000fc00000000000 */
        /* <DEDUP_REMOVED lines=8> */
.L_x_7:


//--------------------- .nv.shared.reserved.0     --------------------------
	.section	.nv.shared.reserved.0,"aw",@nobits
	.weak		__nv_reservedSMEM_offset_0_alias
	.size		__nv_reservedSMEM_offset_0_alias, 0, 64
	.other		__nv_reservedSMEM_offset_0_alias,@"STO_CUDA_RESERVED_SHARED STV_DEFAULT"
__nv_reservedSMEM_offset_0_alias:
	.zero		0
	.zero		64


//--------------------- .nv.constant0._Z7calc_piPd --------------------------
	.section	.nv.constant0._Z7calc_piPd,"a",@progbits
	.sectionflags	@""
	.align	4
.nv.constant0._Z7calc_piPd:
	.zero		904


//--------------------- SYMBOLS --------------------------

	.type		.nv.reservedSmem.offset0,@object
	.size		.nv.reservedSmem.offset0,0x4
